//
// Generated by NVIDIA NVVM Compiler
//
// Compiler Build ID: CL-36424714
// Cuda compilation tools, release 13.0, V13.0.88
// Based on NVVM 20.0.0
//

.version 9.0
.target sm_100
.address_size 64

	// .globl	_Z14matrixMulNaivePKfS0_Pfiii

.visible .entry _Z14matrixMulNaivePKfS0_Pfiii(
	.param .u64 .ptr .align 1 _Z14matrixMulNaivePKfS0_Pfiii_param_0,
	.param .u64 .ptr .align 1 _Z14matrixMulNaivePKfS0_Pfiii_param_1,
	.param .u64 .ptr .align 1 _Z14matrixMulNaivePKfS0_Pfiii_param_2,
	.param .u32 _Z14matrixMulNaivePKfS0_Pfiii_param_3,
	.param .u32 _Z14matrixMulNaivePKfS0_Pfiii_param_4,
	.param .u32 _Z14matrixMulNaivePKfS0_Pfiii_param_5
)
{


	ret;

}
	// .globl	_Z14matrixMulTiledPKfS0_Pfiii
.visible .entry _Z14matrixMulTiledPKfS0_Pfiii(
	.param .u64 .ptr .align 1 _Z14matrixMulTiledPKfS0_Pfiii_param_0,
	.param .u64 .ptr .align 1 _Z14matrixMulTiledPKfS0_Pfiii_param_1,
	.param .u64 .ptr .align 1 _Z14matrixMulTiledPKfS0_Pfiii_param_2,
	.param .u32 _Z14matrixMulTiledPKfS0_Pfiii_param_3,
	.param .u32 _Z14matrixMulTiledPKfS0_Pfiii_param_4,
	.param .u32 _Z14matrixMulTiledPKfS0_Pfiii_param_5
)
{


	ret;

}
	// .globl	_Z18matrixMulOptimizedPKfS0_Pfiii
.visible .entry _Z18matrixMulOptimizedPKfS0_Pfiii(
	.param .u64 .ptr .align 1 _Z18matrixMulOptimizedPKfS0_Pfiii_param_0,
	.param .u64 .ptr .align 1 _Z18matrixMulOptimizedPKfS0_Pfiii_param_1,
	.param .u64 .ptr .align 1 _Z18matrixMulOptimizedPKfS0_Pfiii_param_2,
	.param .u32 _Z18matrixMulOptimizedPKfS0_Pfiii_param_3,
	.param .u32 _Z18matrixMulOptimizedPKfS0_Pfiii_param_4,
	.param .u32 _Z18matrixMulOptimizedPKfS0_Pfiii_param_5
)
{


	ret;

}


// ===== COMPILED SASS (sm_100) =====

	.target	sm_100

	.elftype	@"ET_EXEC"


//--------------------- .note.nv.tkinfo           --------------------------
	.section	.note.nv.tkinfo,"",@"SHT_NOTE"
	.sectionflags	@"SHF_NOTE_NV_TKINFO"
	.tkinfo
        /*0018*/ 	.word	0x00000002
        /*0030*/ 	.string	""
        /*0030*/ 	.string	"ptxas"
        /*0030*/ 	.string	"Cuda compilation tools, release 13.0, V13.0.88"
        /*0030*/ 	.string	"Build cuda_13.0.r13.0/compiler.36424714_0"
        /*0030*/ 	.string	"-arch sm_100 -m 64 "



//--------------------- .note.nv.cuinfo           --------------------------
	.section	.note.nv.cuinfo,"",@"SHT_NOTE"
	.sectionflags	@"SHF_NOTE_NV_CUINFO"
        /*0018*/ 	.short	0x0002
        /*001a*/ 	.short	0x0064
        /*001c*/ 	.short	0x0082
	.zero		2


//--------------------- .nv.info                  --------------------------
	.section	.nv.info,"",@"SHT_CUDA_INFO"
	.align	4


	//----- nvinfo : EIATTR_REGCOUNT
	.align		4
        /*0000*/ 	.byte	0x04, 0x2f
        /*0002*/ 	.short	(.L_1 - .L_0)
	.align		4
.L_0:
        /*0004*/ 	.word	index@(_Z14matrixMulNaivePKfS0_Pfiii)
        /*0008*/ 	.word	0x00000004


	//----- nvinfo : EIATTR_FRAME_SIZE
	.align		4
.L_1:
        /*000c*/ 	.byte	0x04, 0x11
        /*000e*/ 	.short	(.L_3 - .L_2)
	.align		4
.L_2:
        /*0010*/ 	.word	index@(_Z14matrixMulNaivePKfS0_Pfiii)
        /*0014*/ 	.word	0x00000000


	//----- nvinfo : EIATTR_REGCOUNT
	.align		4
.L_3:
        /*0018*/ 	.byte	0x04, 0x2f
        /*001a*/ 	.short	(.L_5 - .L_4)
	.align		4
.L_4:
        /*001c*/ 	.word	index@(_Z14matrixMulTiledPKfS0_Pfiii)
        /*0020*/ 	.word	0x00000004


	//----- nvinfo : EIATTR_FRAME_SIZE
	.align		4
.L_5:
        /*0024*/ 	.byte	0x04, 0x11
        /*0026*/ 	.short	(.L_7 - .L_6)
	.align		4
.L_6:
        /*0028*/ 	.word	index@(_Z14matrixMulTiledPKfS0_Pfiii)
        /*002c*/ 	.word	0x00000000


	//----- nvinfo : EIATTR_REGCOUNT
	.align		4
.L_7:
        /*0030*/ 	.byte	0x04, 0x2f
        /*0032*/ 	.short	(.L_9 - .L_8)
	.align		4
.L_8:
        /*0034*/ 	.word	index@(_Z18matrixMulOptimizedPKfS0_Pfiii)
        /*0038*/ 	.word	0x00000004


	//----- nvinfo : EIATTR_FRAME_SIZE
	.align		4
.L_9:
        /*003c*/ 	.byte	0x04, 0x11
        /*003e*/ 	.short	(.L_11 - .L_10)
	.align		4
.L_10:
        /*0040*/ 	.word	index@(_Z18matrixMulOptimizedPKfS0_Pfiii)
        /*0044*/ 	.word	0x00000000


	//----- nvinfo : EIATTR_MIN_STACK_SIZE
	.align		4
.L_11:
        /*0048*/ 	.byte	0x04, 0x12
        /*004a*/ 	.short	(.L_13 - .L_12)
	.align		4
.L_12:
        /*004c*/ 	.word	index@(_Z18matrixMulOptimizedPKfS0_Pfiii)
        /*0050*/ 	.word	0x00000000


	//----- nvinfo : EIATTR_MIN_STACK_SIZE
	.align		4
.L_13:
        /*0054*/ 	.byte	0x04, 0x12
        /*0056*/ 	.short	(.L_15 - .L_14)
	.align		4
.L_14:
        /*0058*/ 	.word	index@(_Z14matrixMulTiledPKfS0_Pfiii)
        /*005c*/ 	.word	0x00000000


	//----- nvinfo : EIATTR_MIN_STACK_SIZE
	.align		4
.L_15:
        /*0060*/ 	.byte	0x04, 0x12
        /*0062*/ 	.short	(.L_17 - .L_16)
	.align		4
.L_16:
        /*0064*/ 	.word	index@(_Z14matrixMulNaivePKfS0_Pfiii)
        /*0068*/ 	.word	0x00000000
.L_17:


//--------------------- .nv.compat                --------------------------
	.section	.nv.compat,"",@"SHT_CUDA_COMPAT_INFO"
	.align	4
        /*0000*/ 	.byte	0x02, 0x09, 0x00, 0x00, 0x02, 0x02, 0x01, 0x00, 0x02, 0x05, 0x05, 0x00, 0x03, 0x07, 0x01, 0x01
        /*0010*/ 	.byte	0x02, 0x03, 0x00, 0x00, 0x02, 0x06, 0x01, 0x00, 0x04, 0x0b, 0x08, 0x00, 0x09, 0x00, 0x00, 0x00
        /*0020*/ 	.byte	0x00, 0x00, 0x00, 0x00


//--------------------- .nv.info._Z18matrixMulOptimizedPKfS0_Pfiii --------------------------
	.section	.nv.info._Z18matrixMulOptimizedPKfS0_Pfiii,"",@"SHT_CUDA_INFO"
	.sectionflags	@""
	.align	4


	//----- nvinfo : EIATTR_CUDA_API_VERSION
	.align		4
        /*0000*/ 	.byte	0x04, 0x37
        /*0002*/ 	.short	(.L_19 - .L_18)
.L_18:
        /*0004*/ 	.word	0x00000082


	//----- nvinfo : EIATTR_KPARAM_INFO
	.align		4
.L_19:
        /*0008*/ 	.byte	0x04, 0x17
        /*000a*/ 	.short	(.L_21 - .L_20)
.L_20:
        /*000c*/ 	.word	0x00000000
        /*0010*/ 	.short	0x0005
        /*0012*/ 	.short	0x0020
        /*0014*/ 	.byte	0x00, 0xf0, 0x11, 0x00


	//----- nvinfo : EIATTR_KPARAM_INFO
	.align		4
.L_21:
        /*0018*/ 	.byte	0x04, 0x17
        /*001a*/ 	.short	(.L_23 - .L_22)
.L_22:
        /*001c*/ 	.word	0x00000000
        /*0020*/ 	.short	0x0004
        /*0022*/ 	.short	0x001c
        /*0024*/ 	.byte	0x00, 0xf0, 0x11, 0x00


	//----- nvinfo : EIATTR_KPARAM_INFO
	.align		4
.L_23:
        /*0028*/ 	.byte	0x04, 0x17
        /*002a*/ 	.short	(.L_25 - .L_24)
.L_24:
        /*002c*/ 	.word	0x00000000
        /*0030*/ 	.short	0x0003
        /*0032*/ 	.short	0x0018
        /*0034*/ 	.byte	0x00, 0xf0, 0x11, 0x00


	//----- nvinfo : EIATTR_KPARAM_INFO
	.align		4
.L_25:
        /*0038*/ 	.byte	0x04, 0x17
        /*003a*/ 	.short	(.L_27 - .L_26)
.L_26:
        /*003c*/ 	.word	0x00000000
        /*0040*/ 	.short	0x0002
        /*0042*/ 	.short	0x0010
        /*0044*/ 	.byte	0x00, 0xf5, 0x21, 0x00


	//----- nvinfo : EIATTR_KPARAM_INFO
	.align		4
.L_27:
        /*0048*/ 	.byte	0x04, 0x17
        /*004a*/ 	.short	(.L_29 - .L_28)
.L_28:
        /*004c*/ 	.word	0x00000000
        /*0050*/ 	.short	0x0001
        /*0052*/ 	.short	0x0008
        /*0054*/ 	.byte	0x00, 0xf5, 0x21, 0x00


	//----- nvinfo : EIATTR_KPARAM_INFO
	.align		4
.L_29:
        /*0058*/ 	.byte	0x04, 0x17
        /*005a*/ 	.short	(.L_31 - .L_30)
.L_30:
        /*005c*/ 	.word	0x00000000
        /*0060*/ 	.short	0x0000
        /*0062*/ 	.short	0x0000
        /*0064*/ 	.byte	0x00, 0xf5, 0x21, 0x00


	//----- nvinfo : EIATTR_SPARSE_MMA_MASK
	.align		4
.L_31:
        /*0068*/ 	.byte	0x03, 0x50
        /*006a*/ 	.short	0x0000


	//----- nvinfo : EIATTR_MAXREG_COUNT
	.align		4
        /*006c*/ 	.byte	0x03, 0x1b
        /*006e*/ 	.short	0x00ff


	//----- nvinfo : EIATTR_MERCURY_ISA_VERSION
	.align		4
        /*0070*/ 	.byte	0x03, 0x5f
        /*0072*/ 	.short	0x0101


	//----- nvinfo : EIATTR_VRC_CTA_INIT_COUNT
	.align		4
        /*0074*/ 	.byte	0x02, 0x4a
	.zero		1
	.zero		1


	//----- nvinfo : EIATTR_EXIT_INSTR_OFFSETS
	.align		4
        /*0078*/ 	.byte	0x04, 0x1c
        /*007a*/ 	.short	(.L_33 - .L_32)


	//   ....[0]....
.L_32:
        /*007c*/ 	.word	0x00000010


	//----- nvinfo : EIATTR_CBANK_PARAM_SIZE
	.align		4
.L_33:
        /*0080*/ 	.byte	0x03, 0x19
        /*0082*/ 	.short	0x0024


	//----- nvinfo : EIATTR_PARAM_CBANK
	.align		4
        /*0084*/ 	.byte	0x04, 0x0a
        /*0086*/ 	.short	(.L_35 - .L_34)
	.align		4
.L_34:
        /*0088*/ 	.word	index@(.nv.constant0._Z18matrixMulOptimizedPKfS0_Pfiii)
        /*008c*/ 	.short	0x0380
        /*008e*/ 	.short	0x0024


	//----- nvinfo : EIATTR_SW_WAR
	.align		4
.L_35:
        /*0090*/ 	.byte	0x04, 0x36
        /*0092*/ 	.short	(.L_37 - .L_36)
.L_36:
        /*0094*/ 	.word	0x00000008
.L_37:


//--------------------- .nv.info._Z14matrixMulTiledPKfS0_Pfiii --------------------------
	.section	.nv.info._Z14matrixMulTiledPKfS0_Pfiii,"",@"SHT_CUDA_INFO"
	.sectionflags	@""
	.align	4


	//----- nvinfo : EIATTR_CUDA_API_VERSION
	.align		4
        /*0000*/ 	.byte	0x04, 0x37
        /*0002*/ 	.short	(.L_39 - .L_38)
.L_38:
        /*0004*/ 	.word	0x00000082


	//----- nvinfo : EIATTR_KPARAM_INFO
	.align		4
.L_39:
        /*0008*/ 	.byte	0x04, 0x17
        /*000a*/ 	.short	(.L_41 - .L_40)
.L_40:
        /*000c*/ 	.word	0x00000000
        /*0010*/ 	.short	0x0005
        /*0012*/ 	.short	0x0020
        /*0014*/ 	.byte	0x00, 0xf0, 0x11, 0x00


	//----- nvinfo : EIATTR_KPARAM_INFO
	.align		4
.L_41:
        /*0018*/ 	.byte	0x04, 0x17
        /*001a*/ 	.short	(.L_43 - .L_42)
.L_42:
        /*001c*/ 	.word	0x00000000
        /*0020*/ 	.short	0x0004
        /*0022*/ 	.short	0x001c
        /*0024*/ 	.byte	0x00, 0xf0, 0x11, 0x00


	//----- nvinfo : EIATTR_KPARAM_INFO
	.align		4
.L_43:
        /*0028*/ 	.byte	0x04, 0x17
        /*002a*/ 	.short	(.L_45 - .L_44)
.L_44:
        /*002c*/ 	.word	0x00000000
        /*0030*/ 	.short	0x0003
        /*0032*/ 	.short	0x0018
        /*0034*/ 	.byte	0x00, 0xf0, 0x11, 0x00


	//----- nvinfo : EIATTR_KPARAM_INFO
	.align		4
.L_45:
        /*0038*/ 	.byte	0x04, 0x17
        /*003a*/ 	.short	(.L_47 - .L_46)
.L_46:
        /*003c*/ 	.word	0x00000000
        /*0040*/ 	.short	0x0002
        /*0042*/ 	.short	0x0010
        /*0044*/ 	.byte	0x00, 0xf5, 0x21, 0x00


	//----- nvinfo : EIATTR_KPARAM_INFO
	.align		4
.L_47:
        /*0048*/ 	.byte	0x04, 0x17
        /*004a*/ 	.short	(.L_49 - .L_48)
.L_48:
        /*004c*/ 	.word	0x00000000
        /*0050*/ 	.short	0x0001
        /*0052*/ 	.short	0x0008
        /*0054*/ 	.byte	0x00, 0xf5, 0x21, 0x00


	//----- nvinfo : EIATTR_KPARAM_INFO
	.align		4
.L_49:
        /*0058*/ 	.byte	0x04, 0x17
        /*005a*/ 	.short	(.L_51 - .L_50)
.L_50:
        /*005c*/ 	.word	0x00000000
        /*0060*/ 	.short	0x0000
        /*0062*/ 	.short	0x0000
        /*0064*/ 	.byte	0x00, 0xf5, 0x21, 0x00


	//----- nvinfo : EIATTR_SPARSE_MMA_MASK
	.align		4
.L_51:
        /*0068*/ 	.byte	0x03, 0x50
        /*006a*/ 	.short	0x0000


	//----- nvinfo : EIATTR_MAXREG_COUNT
	.align		4
        /*006c*/ 	.byte	0x03, 0x1b
        /*006e*/ 	.short	0x00ff


	//----- nvinfo : EIATTR_MERCURY_ISA_VERSION
	.align		4
        /*0070*/ 	.byte	0x03, 0x5f
        /*0072*/ 	.short	0x0101


	//----- nvinfo : EIATTR_VRC_CTA_INIT_COUNT
	.align		4
        /*0074*/ 	.byte	0x02, 0x4a
	.zero		1
	.zero		1


	//----- nvinfo : EIATTR_EXIT_INSTR_OFFSETS
	.align		4
        /*0078*/ 	.byte	0x04, 0x1c
        /*007a*/ 	.short	(.L_53 - .L_52)


	//   ....[0]....
.L_52:
        /*007c*/ 	.word	0x00000010


	//----- nvinfo : EIATTR_CBANK_PARAM_SIZE
	.align		4
.L_53:
        /*0080*/ 	.byte	0x03, 0x19
        /*0082*/ 	.short	0x0024


	//----- nvinfo : EIATTR_PARAM_CBANK
	.align		4
        /*0084*/ 	.byte	0x04, 0x0a
        /*0086*/ 	.short	(.L_55 - .L_54)
	.align		4
.L_54:
        /*0088*/ 	.word	index@(.nv.constant0._Z14matrixMulTiledPKfS0_Pfiii)
        /*008c*/ 	.short	0x0380
        /*008e*/ 	.short	0x0024


	//----- nvinfo : EIATTR_SW_WAR
	.align		4
.L_55:
        /*0090*/ 	.byte	0x04, 0x36
        /*0092*/ 	.short	(.L_57 - .L_56)
.L_56:
        /*0094*/ 	.word	0x00000008
.L_57:


//--------------------- .nv.info._Z14matrixMulNaivePKfS0_Pfiii --------------------------
	.section	.nv.info._Z14matrixMulNaivePKfS0_Pfiii,"",@"SHT_CUDA_INFO"
	.sectionflags	@""
	.align	4


	//----- nvinfo : EIATTR_CUDA_API_VERSION
	.align		4
        /*0000*/ 	.byte	0x04, 0x37
        /*0002*/ 	.short	(.L_59 - .L_58)
.L_58:
        /*0004*/ 	.word	0x00000082


	//----- nvinfo : EIATTR_KPARAM_INFO
	.align		4
.L_59:
        /*0008*/ 	.byte	0x04, 0x17
        /*000a*/ 	.short	(.L_61 - .L_60)
.L_60:
        /*000c*/ 	.word	0x00000000
        /*0010*/ 	.short	0x0005
        /*0012*/ 	.short	0x0020
        /*0014*/ 	.byte	0x00, 0xf0, 0x11, 0x00


	//----- nvinfo : EIATTR_KPARAM_INFO
	.align		4
.L_61:
        /*0018*/ 	.byte	0x04, 0x17
        /*001a*/ 	.short	(.L_63 - .L_62)
.L_62:
        /*001c*/ 	.word	0x00000000
        /*0020*/ 	.short	0x0004
        /*0022*/ 	.short	0x001c
        /*0024*/ 	.byte	0x00, 0xf0, 0x11, 0x00


	//----- nvinfo : EIATTR_KPARAM_INFO
	.align		4
.L_63:
        /*0028*/ 	.byte	0x04, 0x17
        /*002a*/ 	.short	(.L_65 - .L_64)
.L_64:
        /*002c*/ 	.word	0x00000000
        /*0030*/ 	.short	0x0003
        /*0032*/ 	.short	0x0018
        /*0034*/ 	.byte	0x00, 0xf0, 0x11, 0x00


	//----- nvinfo : EIATTR_KPARAM_INFO
	.align		4
.L_65:
        /*0038*/ 	.byte	0x04, 0x17
        /*003a*/ 	.short	(.L_67 - .L_66)
.L_66:
        /*003c*/ 	.word	0x00000000
        /*0040*/ 	.short	0x0002
        /*0042*/ 	.short	0x0010
        /*0044*/ 	.byte	0x00, 0xf5, 0x21, 0x00


	//----- nvinfo : EIATTR_KPARAM_INFO
	.align		4
.L_67:
        /*0048*/ 	.byte	0x04, 0x17
        /*004a*/ 	.short	(.L_69 - .L_68)
.L_68:
        /*004c*/ 	.word	0x00000000
        /*0050*/ 	.short	0x0001
        /*0052*/ 	.short	0x0008
        /*0054*/ 	.byte	0x00, 0xf5, 0x21, 0x00


	//----- nvinfo : EIATTR_KPARAM_INFO
	.align		4
.L_69:
        /*0058*/ 	.byte	0x04, 0x17
        /*005a*/ 	.short	(.L_71 - .L_70)
.L_70:
        /*005c*/ 	.word	0x00000000
        /*0060*/ 	.short	0x0000
        /*0062*/ 	.short	0x0000
        /*0064*/ 	.byte	0x00, 0xf5, 0x21, 0x00


	//----- nvinfo : EIATTR_SPARSE_MMA_MASK
	.align		4
.L_71:
        /*0068*/ 	.byte	0x03, 0x50
        /*006a*/ 	.short	0x0000


	//----- nvinfo : EIATTR_MAXREG_COUNT
	.align		4
        /*006c*/ 	.byte	0x03, 0x1b
        /*006e*/ 	.short	0x00ff


	//----- nvinfo : EIATTR_MERCURY_ISA_VERSION
	.align		4
        /*0070*/ 	.byte	0x03, 0x5f
        /*0072*/ 	.short	0x0101


	//----- nvinfo : EIATTR_VRC_CTA_INIT_COUNT
	.align		4
        /*0074*/ 	.byte	0x02, 0x4a
	.zero		1
	.zero		1


	//----- nvinfo : EIATTR_EXIT_INSTR_OFFSETS
	.align		4
        /*0078*/ 	.byte	0x04, 0x1c
        /*007a*/ 	.short	(.L_73 - .L_72)


	//   ....[0]....
.L_72:
        /*007c*/ 	.word	0x00000010


	//----- nvinfo : EIATTR_CBANK_PARAM_SIZE
	.align		4
.L_73:
        /*0080*/ 	.byte	0x03, 0x19
        /*0082*/ 	.short	0x0024


	//----- nvinfo : EIATTR_PARAM_CBANK
	.align		4
        /*0084*/ 	.byte	0x04, 0x0a
        /*0086*/ 	.short	(.L_75 - .L_74)
	.align		4
.L_74:
        /*0088*/ 	.word	index@(.nv.constant0._Z14matrixMulNaivePKfS0_Pfiii)
        /*008c*/ 	.short	0x0380
        /*008e*/ 	.short	0x0024


	//----- nvinfo : EIATTR_SW_WAR
	.align		4
.L_75:
        /*0090*/ 	.byte	0x04, 0x36
        /*0092*/ 	.short	(.L_77 - .L_76)
.L_76:
        /*0094*/ 	.word	0x00000008
.L_77:


//--------------------- .nv.callgraph             --------------------------
	.section	.nv.callgraph,"",@"SHT_CUDA_CALLGRAPH"
	.align	4
	.sectionentsize	8
	.align		4
        /*0000*/ 	.word	0x00000000
	.align		4
        /*0004*/ 	.word	0xffffffff
	.align		4
        /*0008*/ 	.word	0x00000000
	.align		4
        /*000c*/ 	.word	0xfffffffe
	.align		4
        /*0010*/ 	.word	0x00000000
	.align		4
        /*0014*/ 	.word	0xfffffffd
	.align		4
        /*0018*/ 	.word	0x00000000
	.align		4
        /*001c*/ 	.word	0xfffffffc


//--------------------- .text._Z18matrixMulOptimizedPKfS0_Pfiii --------------------------
	.section	.text._Z18matrixMulOptimizedPKfS0_Pfiii,"ax",@progbits
	.align	128
        .global         _Z18matrixMulOptimizedPKfS0_Pfiii
        .type           _Z18matrixMulOptimizedPKfS0_Pfiii,@function
        .size           _Z18matrixMulOptimizedPKfS0_Pfiii,(.L_x_3 - _Z18matrixMulOptimizedPKfS0_Pfiii)
        .other          _Z18matrixMulOptimizedPKfS0_Pfiii,@"STO_CUDA_ENTRY STV_DEFAULT"
_Z18matrixMulOptimizedPKfS0_Pfiii:
.text._Z18matrixMulOptimizedPKfS0_Pfiii:
[----:B------:R-:W-:Y:S01]  /*0000*/  LDC R1, c[0x0][0x37c] ;  /* 0x0000df00ff017b82 */ /* 0x000fe20000000800 */
[----:B------:R-:W-:Y:S05]  /*0010*/  EXIT ;  /* 0x000000000000794d */ /* 0x000fea0003800000 */
.L_x_0:
[----:B------:R-:W-:-:S00]  /*0020*/  BRA `(.L_x_0) ;  /* 0xfffffffc00fc7947 */ /* 0x000fc0000383ffff */
[----:B------:R-:W-:-:S00]  /*0030*/  NOP ;  /* 0x0000000000007918 */ /* 0x000fc00000000000 */
        /* <DEDUP_REMOVED lines=12> */
.L_x_3:


//--------------------- .text._Z14matrixMulTiledPKfS0_Pfiii --------------------------
	.section	.text._Z14matrixMulTiledPKfS0_Pfiii,"ax",@progbits
	.align	128
        .global         _Z14matrixMulTiledPKfS0_Pfiii
        .type           _Z14matrixMulTiledPKfS0_Pfiii,@function
        .size           _Z14matrixMulTiledPKfS0_Pfiii,(.L_x_4 - _Z14matrixMulTiledPKfS0_Pfiii)
        .other          _Z14matrixMulTiledPKfS0_Pfiii,@"STO_CUDA_ENTRY STV_DEFAULT"
_Z14matrixMulTiledPKfS0_Pfiii:
.text._Z14matrixMulTiledPKfS0_Pfiii:
[----:B------:R-:W-:Y:S01]  /*0000*/  LDC R1, c[0x0][0x37c] ;  /* 0x0000df00ff017b82 */ /* 0x000fe20000000800 */
[----:B------:R-:W-:Y:S05]  /*0010*/  EXIT ;  /* 0x000000000000794d */ /* 0x000fea0003800000 */
.L_x_1:
        /* <DEDUP_REMOVED lines=14> */
.L_x_4:


//--------------------- .text._Z14matrixMulNaivePKfS0_Pfiii --------------------------
	.section	.text._Z14matrixMulNaivePKfS0_Pfiii,"ax",@progbits
	.align	128
        .global         _Z14matrixMulNaivePKfS0_Pfiii
        .type           _Z14matrixMulNaivePKfS0_Pfiii,@function
        .size           _Z14matrixMulNaivePKfS0_Pfiii,(.L_x_5 - _Z14matrixMulNaivePKfS0_Pfiii)
        .other          _Z14matrixMulNaivePKfS0_Pfiii,@"STO_CUDA_ENTRY STV_DEFAULT"
_Z14matrixMulNaivePKfS0_Pfiii:
.text._Z14matrixMulNaivePKfS0_Pfiii:
[----:B------:R-:W-:Y:S01]  /*0000*/  LDC R1, c[0x0][0x37c] ;  /* 0x0000df00ff017b82 */ /* 0x000fe20000000800 */
[----:B------:R-:W-:Y:S05]  /*0010*/  EXIT ;  /* 0x000000000000794d */ /* 0x000fea0003800000 */
.L_x_2:
        /* <DEDUP_REMOVED lines=14> */
.L_x_5:


//--------------------- .nv.shared.reserved.0     --------------------------
	.section	.nv.shared.reserved.0,"aw",@nobits
	.weak		__nv_reservedSMEM_offset_0_alias
	.size		__nv_reservedSMEM_offset_0_alias, 0, 64
	.other		__nv_reservedSMEM_offset_0_alias,@"STO_CUDA_RESERVED_SHARED STV_DEFAULT"
__nv_reservedSMEM_offset_0_alias:
	.zero		0
	.zero		64


//--------------------- .nv.constant0._Z18matrixMulOptimizedPKfS0_Pfiii --------------------------
	.section	.nv.constant0._Z18matrixMulOptimizedPKfS0_Pfiii,"a",@progbits
	.sectionflags	@""
	.align	4
.nv.constant0._Z18matrixMulOptimizedPKfS0_Pfiii:
	.zero		932


//--------------------- .nv.constant0._Z14matrixMulTiledPKfS0_Pfiii --------------------------
	.section	.nv.constant0._Z14matrixMulTiledPKfS0_Pfiii,"a",@progbits
	.sectionflags	@""
	.align	4
.nv.constant0._Z14matrixMulTiledPKfS0_Pfiii:
	.zero		932


//--------------------- .nv.constant0._Z14matrixMulNaivePKfS0_Pfiii --------------------------
	.section	.nv.constant0._Z14matrixMulNaivePKfS0_Pfiii,"a",@progbits
	.sectionflags	@""
	.align	4
.nv.constant0._Z14matrixMulNaivePKfS0_Pfiii:
	.zero		932


//--------------------- SYMBOLS --------------------------

	.type		.nv.reservedSmem.offset0,@object
	.size		.nv.reservedSmem.offset0,0x4
